	.headerflags	@"EF_CUDA_TEXMODE_UNIFIED EF_CUDA_64BIT_ADDRESS EF_CUDA_ACCELERATORS EF_CUDA_SM90 EF_CUDA_VIRTUAL_SM(EF_CUDA_SM90)"
	.elftype	@"ET_EXEC"


//--------------------- .nv.info                  --------------------------
	.section	.nv.info,"",@"SHT_CUDA_INFO"
	.align	4


	//----- nvinfo : EIATTR_REGCOUNT
	.align		4
        /*0000*/ 	.byte	0x04, 0x2f
        /*0002*/ 	.short	(.L_3 - .L_2)
	.align		4
.L_2:
        /*0004*/ 	.word	index@(triton_poi_fused__native_batch_norm_legit_no_training_add_relu_13)
        /*0008*/ 	.word	0x00000030


	//----- nvinfo : EIATTR_MIN_STACK_SIZE
	.align		4
.L_3:
        /*000c*/ 	.byte	0x04, 0x12
        /*000e*/ 	.short	(.L_5 - .L_4)
	.align		4
.L_4:
        /*0010*/ 	.word	index@(triton_poi_fused__native_batch_norm_legit_no_training_add_relu_13)
        /*0014*/ 	.word	0x00000000


	//----- nvinfo : EIATTR_FRAME_SIZE
	.align		4
.L_5:
        /*0018*/ 	.byte	0x04, 0x11
        /*001a*/ 	.short	(.L_7 - .L_6)
	.align		4
.L_6:
        /*001c*/ 	.word	index@(triton_poi_fused__native_batch_norm_legit_no_training_add_relu_13)
        /*0020*/ 	.word	0x00000000


	//----- nvinfo : EIATTR_MIN_STACK_SIZE
	.align		4
.L_7:
        /*0024*/ 	.byte	0x04, 0x12
        /*0026*/ 	.short	(.L_9 - .L_8)
	.align		4
.L_8:
        /*0028*/ 	.word	index@(triton_poi_fused__native_batch_norm_legit_no_training_add_relu_13)
        /*002c*/ 	.word	0x00000000
.L_9:


//--------------------- .nv.info.triton_poi_fused__native_batch_norm_legit_no_training_add_relu_13 --------------------------
	.section	.nv.info.triton_poi_fused__native_batch_norm_legit_no_training_add_relu_13,"",@"SHT_CUDA_INFO"
	.sectionflags	@""
	.align	4


	//----- nvinfo : EIATTR_CUDA_API_VERSION
	.align		4
        /*0000*/ 	.byte	0x04, 0x37
        /*0002*/ 	.short	(.L_11 - .L_10)
.L_10:
        /*0004*/ 	.word	0x0000007c


	//----- nvinfo : EIATTR_KPARAM_INFO
	.align		4
.L_11:
        /*0008*/ 	.byte	0x04, 0x17
        /*000a*/ 	.short	(.L_13 - .L_12)
.L_12:
        /*000c*/ 	.word	0x00000000
        /*0010*/ 	.short	0x000b
        /*0012*/ 	.short	0x0058
        /*0014*/ 	.byte	0x00, 0xf0, 0x11, 0x00


	//----- nvinfo : EIATTR_KPARAM_INFO
	.align		4
.L_13:
        /*0018*/ 	.byte	0x04, 0x17
        /*001a*/ 	.short	(.L_15 - .L_14)
.L_14:
        /*001c*/ 	.word	0x00000000
        /*0020*/ 	.short	0x000a
        /*0022*/ 	.short	0x0050
        /*0024*/ 	.byte	0x00, 0xf4, 0x21, 0x00


	//----- nvinfo : EIATTR_KPARAM_INFO
	.align		4
.L_15:
        /*0028*/ 	.byte	0x04, 0x17
        /*002a*/ 	.short	(.L_17 - .L_16)
.L_16:
        /*002c*/ 	.word	0x00000000
        /*0030*/ 	.short	0x0009
        /*0032*/ 	.short	0x0048
        /*0034*/ 	.byte	0x00, 0xf4, 0x21, 0x00


	//----- nvinfo : EIATTR_KPARAM_INFO
	.align		4
.L_17:
        /*0038*/ 	.byte	0x04, 0x17
        /*003a*/ 	.short	(.L_19 - .L_18)
.L_18:
        /*003c*/ 	.word	0x00000000
        /*0040*/ 	.short	0x0008
        /*0042*/ 	.short	0x0040
        /*0044*/ 	.byte	0x00, 0xf4, 0x21, 0x00


	//----- nvinfo : EIATTR_KPARAM_INFO
	.align		4
.L_19:
        /*0048*/ 	.byte	0x04, 0x17
        /*004a*/ 	.short	(.L_21 - .L_20)
.L_20:
        /*004c*/ 	.word	0x00000000
        /*0050*/ 	.short	0x0007
        /*0052*/ 	.short	0x0038
        /*0054*/ 	.byte	0x00, 0xf4, 0x21, 0x00


	//----- nvinfo : EIATTR_KPARAM_INFO
	.align		4
.L_21:
        /*0058*/ 	.byte	0x04, 0x17
        /*005a*/ 	.short	(.L_23 - .L_22)
.L_22:
        /*005c*/ 	.word	0x00000000
        /*0060*/ 	.short	0x0006
        /*0062*/ 	.short	0x0030
        /*0064*/ 	.byte	0x00, 0xf4, 0x21, 0x00


	//----- nvinfo : EIATTR_KPARAM_INFO
	.align		4
.L_23:
        /*0068*/ 	.byte	0x04, 0x17
        /*006a*/ 	.short	(.L_25 - .L_24)
.L_24:
        /*006c*/ 	.word	0x00000000
        /*0070*/ 	.short	0x0005
        /*0072*/ 	.short	0x0028
        /*0074*/ 	.byte	0x00, 0xf4, 0x21, 0x00


	//----- nvinfo : EIATTR_KPARAM_INFO
	.align		4
.L_25:
        /*0078*/ 	.byte	0x04, 0x17
        /*007a*/ 	.short	(.L_27 - .L_26)
.L_26:
        /*007c*/ 	.word	0x00000000
        /*0080*/ 	.short	0x0004
        /*0082*/ 	.short	0x0020
        /*0084*/ 	.byte	0x00, 0xf4, 0x21, 0x00


	//----- nvinfo : EIATTR_KPARAM_INFO
	.align		4
.L_27:
        /*0088*/ 	.byte	0x04, 0x17
        /*008a*/ 	.short	(.L_29 - .L_28)
.L_28:
        /*008c*/ 	.word	0x00000000
        /*0090*/ 	.short	0x0003
        /*0092*/ 	.short	0x0018
        /*0094*/ 	.byte	0x00, 0xf4, 0x21, 0x00


	//----- nvinfo : EIATTR_KPARAM_INFO
	.align		4
.L_29:
        /*0098*/ 	.byte	0x04, 0x17
        /*009a*/ 	.short	(.L_31 - .L_30)
.L_30:
        /*009c*/ 	.word	0x00000000
        /*00a0*/ 	.short	0x0002
        /*00a2*/ 	.short	0x0010
        /*00a4*/ 	.byte	0x00, 0xf4, 0x21, 0x00


	//----- nvinfo : EIATTR_KPARAM_INFO
	.align		4
.L_31:
        /*00a8*/ 	.byte	0x04, 0x17
        /*00aa*/ 	.short	(.L_33 - .L_32)
.L_32:
        /*00ac*/ 	.word	0x00000000
        /*00b0*/ 	.short	0x0001
        /*00b2*/ 	.short	0x0008
        /*00b4*/ 	.byte	0x00, 0xf4, 0x21, 0x00


	//----- nvinfo : EIATTR_KPARAM_INFO
	.align		4
.L_33:
        /*00b8*/ 	.byte	0x04, 0x17
        /*00ba*/ 	.short	(.L_35 - .L_34)
.L_34:
        /*00bc*/ 	.word	0x00000000
        /*00c0*/ 	.short	0x0000
        /*00c2*/ 	.short	0x0000
        /*00c4*/ 	.byte	0x00, 0xf4, 0x21, 0x00


	//----- nvinfo : EIATTR_SPARSE_MMA_MASK
	.align		4
.L_35:
        /*00c8*/ 	.byte	0x03, 0x50
        /*00ca*/ 	.short	0x0000


	//----- nvinfo : EIATTR_MAXREG_COUNT
	.align		4
        /*00cc*/ 	.byte	0x03, 0x1b
        /*00ce*/ 	.short	0x00ff


	//----- nvinfo : EIATTR_EXIT_INSTR_OFFSETS
	.align		4
        /*00d0*/ 	.byte	0x04, 0x1c
        /*00d2*/ 	.short	(.L_37 - .L_36)


	//   ....[0]....
.L_36:
        /*00d4*/ 	.word	0x000012d0


	//----- nvinfo : EIATTR_REQNTID
	.align		4
.L_37:
        /*00d8*/ 	.byte	0x04, 0x10
        /*00da*/ 	.short	(.L_39 - .L_38)
.L_38:
        /*00dc*/ 	.word	0x00000080
        /*00e0*/ 	.word	0x00000001
        /*00e4*/ 	.word	0x00000001


	//----- nvinfo : EIATTR_CBANK_PARAM_SIZE
	.align		4
.L_39:
        /*00e8*/ 	.byte	0x03, 0x19
        /*00ea*/ 	.short	0x005c


	//----- nvinfo : EIATTR_PARAM_CBANK
	.align		4
        /*00ec*/ 	.byte	0x04, 0x0a
        /*00ee*/ 	.short	(.L_41 - .L_40)
	.align		4
.L_40:
        /*00f0*/ 	.word	index@(.nv.constant0.triton_poi_fused__native_batch_norm_legit_no_training_add_relu_13)
        /*00f4*/ 	.short	0x0210
        /*00f6*/ 	.short	0x005c


	//----- nvinfo : EIATTR_SW_WAR
	.align		4
.L_41:
        /*00f8*/ 	.byte	0x04, 0x36
        /*00fa*/ 	.short	(.L_43 - .L_42)
.L_42:
        /*00fc*/ 	.word	0x00000008
.L_43:


//--------------------- .nv.callgraph             --------------------------
	.section	.nv.callgraph,"",@"SHT_CUDA_CALLGRAPH"
	.align	4
	.sectionentsize	8
	.align		4
        /*0000*/ 	.word	0x00000000
	.align		4
        /*0004*/ 	.word	0xffffffff
	.align		4
        /*0008*/ 	.word	0x00000000
	.align		4
        /*000c*/ 	.word	0xfffffffe
	.align		4
        /*0010*/ 	.word	0x00000000
	.align		4
        /*0014*/ 	.word	0xfffffffd
	.align		4
        /*0018*/ 	.word	0x00000000
	.align		4
        /*001c*/ 	.word	0xfffffffc


//--------------------- .nv.constant4             --------------------------
	.section	.nv.constant4,"a",@progbits
	.align	8
	.align		8
.nv.constant4:
        /*0000*/ 	.dword	_$_str
	.align		8
        /*0008*/ 	.dword	_$_str_$_2


//--------------------- .text.triton_poi_fused__native_batch_norm_legit_no_training_add_relu_13 --------------------------
	.section	.text.triton_poi_fused__native_batch_norm_legit_no_training_add_relu_13,"ax",@progbits
	.align	128
        .global         triton_poi_fused__native_batch_norm_legit_no_training_add_relu_13
        .type           triton_poi_fused__native_batch_norm_legit_no_training_add_relu_13,@function
        .size           triton_poi_fused__native_batch_norm_legit_no_training_add_relu_13,(.L_x_1 - triton_poi_fused__native_batch_norm_legit_no_training_add_relu_13)
        .other          triton_poi_fused__native_batch_norm_legit_no_training_add_relu_13,@"STO_CUDA_ENTRY STV_DEFAULT"
triton_poi_fused__native_batch_norm_legit_no_training_add_relu_13:
.text.triton_poi_fused__native_batch_norm_legit_no_training_add_relu_13:
[----:B------:R-:W-:Y:S01]  /*0000*/  LDC R1, c[0x0][0x28] ;  /* 0x00000a00ff017b82 */ /* 0x000fe20000000800 */
[----:B------:R-:W1:Y:S07]  /*0010*/  S2R R0, SR_TID.X ;  /* 0x0000000000007919 */ /* 0x000e6e0000002100 */
[----:B------:R-:W2:Y:S01]  /*0020*/  LDC.64 R20, c[0x0][0x228] ;  /* 0x00008a00ff147b82 */ /* 0x000ea20000000a00 */
[----:B------:R-:W-:Y:S01]  /*0030*/  ULDC.64 UR4, c[0x0][0x208] ;  /* 0x0000820000047ab9 */ /* 0x000fe20000000a00 */
[----:B------:R-:W3:Y:S06]  /*0040*/  S2R R5, SR_CTAID.X ;  /* 0x0000000000057919 */ /* 0x000eec0000002500 */
[----:B------:R-:W4:Y:S08]  /*0050*/  LDC.64 R30, c[0x0][0x220] ;  /* 0x00008800ff1e7b82 */ /* 0x000f300000000a00 */
[----:B------:R-:W5:Y:S08]  /*0060*/  LDC.64 R28, c[0x0][0x218] ;  /* 0x00008600ff1c7b82 */ /* 0x000f700000000a00 */
[----:B------:R-:W5:Y:S01]  /*0070*/  LDC.64 R42, c[0x0][0x230] ;  /* 0x00008c00ff2a7b82 */ /* 0x000f620000000a00 */
[----:B-1----:R-:W-:-:S07]  /*0080*/  SHF.L.U32 R0, R0, 0x2, RZ ;  /* 0x0000000200007819 */ /* 0x002fce00000006ff */
[----:B------:R-:W1:Y:S01]  /*0090*/  LDC.64 R40, c[0x0][0x238] ;  /* 0x00008e00ff287b82 */ /* 0x000e620000000a00 */
[----:B---3--:R-:W-:Y:S02]  /*00a0*/  SHF.R.S32.HI R3, RZ, 0x15, R5 ;  /* 0x00000015ff037819 */ /* 0x008fe40000011405 */
[----:B------:R-:W-:Y:S02]  /*00b0*/  LOP3.LUT R0, R0, 0x1fc, RZ, 0xc0, !PT ;  /* 0x000001fc00007812 */ /* 0x000fe400078ec0ff */
[----:B------:R-:W-:Y:S02]  /*00c0*/  SGXT R3, R3, 0x1 ;  /* 0x000000010303781a */ /* 0x000fe40000000200 */
[----:B------:R-:W-:-:S04]  /*00d0*/  LEA R0, R5, R0, 0xa ;  /* 0x0000000005007211 */ /* 0x000fc800078e50ff */
[----:B------:R-:W-:-:S04]  /*00e0*/  LEA.HI R2, R3, R0, RZ, 0xa ;  /* 0x0000000003027211 */ /* 0x000fc800078f50ff */
[----:B------:R-:W-:-:S04]  /*00f0*/  LOP3.LUT R5, R2, 0xfffffc00, RZ, 0xc0, !PT ;  /* 0xfffffc0002057812 */ /* 0x000fc800078ec0ff */
[----:B------:R-:W-:-:S05]  /*0100*/  IADD3 R38, R0, -R5, RZ ;  /* 0x8000000500267210 */ /* 0x000fca0007ffe0ff */
[----:B--2---:R-:W-:-:S06]  /*0110*/  IMAD.WIDE R24, R38, 0x4, R20 ;  /* 0x0000000426187825 */ /* 0x004fcc00078e0214 */
[----:B------:R-:W2:Y:S01]  /*0120*/  LDG.E.EL.128 R24, desc[UR4][R24.64] ;  /* 0x0000000418187981 */ /* 0x000ea2000c2e1d00 */
[----:B----4-:R-:W-:-:S04]  /*0130*/  IMAD.WIDE R16, R38, 0x4, R30 ;  /* 0x0000000426107825 */ /* 0x010fc800078e021e */
[----:B-----5:R-:W-:Y:S02]  /*0140*/  IMAD.WIDE R28, R0, 0x4, R28 ;  /* 0x00000004001c7825 */ /* 0x020fe400078e021c */
[----:B------:R-:W3:Y:S04]  /*0150*/  LDG.E.EL.128 R16, desc[UR4][R16.64] ;  /* 0x0000000410107981 */ /* 0x000ee8000c2e1d00 */
[----:B------:R-:W3:Y:S01]  /*0160*/  LDG.E.128 R8, desc[UR4][R28.64] ;  /* 0x000000041c087981 */ /* 0x000ee2000c1e1d00 */
[----:B0-----:R-:W-:-:S04]  /*0170*/  IMAD.WIDE R4, R38, 0x4, R42 ;  /* 0x0000000426047825 */ /* 0x001fc800078e022a */
[----:B-1----:R-:W-:Y:S02]  /*0180*/  IMAD.WIDE R12, R38, 0x4, R40 ;  /* 0x00000004260c7825 */ /* 0x002fe400078e0228 */
[----:B------:R-:W4:Y:S04]  /*0190*/  LDG.E.EL.128 R4, desc[UR4][R4.64] ;  /* 0x0000000404047981 */ /* 0x000f28000c2e1d00 */
[----:B------:R-:W4:Y:S01]  /*01a0*/  LDG.E.EL.128 R12, desc[UR4][R12.64] ;  /* 0x000000040c0c7981 */ /* 0x000f22000c2e1d00 */
[----:B------:R-:W-:-:S04]  /*01b0*/  IADD3 R2, R0, 0x200, RZ ;  /* 0x0000020000027810 */ /* 0x000fc80007ffe0ff */
[----:B------:R-:W-:-:S04]  /*01c0*/  LEA.HI R3, R3, R2, RZ, 0xa ;  /* 0x0000000203037211 */ /* 0x000fc800078f50ff */
[----:B------:R-:W-:-:S04]  /*01d0*/  LOP3.LUT R37, R3, 0xfffffc00, RZ, 0xc0, !PT ;  /* 0xfffffc0003257812 */ /* 0x000fc800078ec0ff */
[----:B------:R-:W-:Y:S01]  /*01e0*/  IADD3 R37, R2, -R37, RZ ;  /* 0x8000002502257210 */ /* 0x000fe20007ffe0ff */
[----:B------:R-:W-:-:S04]  /*01f0*/  HFMA2.MMA R2, -RZ, RZ, 1.625, 0 ;  /* 0x3e800000ff027435 */ /* 0x000fc800000001ff */
[----:B------:R-:W-:-:S04]  /*0200*/  IMAD.WIDE R20, R37, 0x4, R20 ;  /* 0x0000000425147825 */ /* 0x000fc800078e0214 */
[----:B------:R-:W-:Y:S02]  /*0210*/  IMAD.WIDE R32, R37, 0x4, R30 ;  /* 0x0000000425207825 */ /* 0x000fe400078e021e */
[----:B------:R-:W5:Y:S04]  /*0220*/  LDG.E.128 R28, desc[UR4][R28.64+0x800] ;  /* 0x000800041c1c7981 */ /* 0x000f68000c1e1d00 */
[----:B------:R-:W5:Y:S01]  /*0230*/  LDG.E.EL.128 R32, desc[UR4][R32.64] ;  /* 0x0000000420207981 */ /* 0x000f62000c2e1d00 */
[----:B--2---:R-:W-:Y:S01]  /*0240*/  FADD R25, R25, 9.9999997473787516356e-06 ;  /* 0x3727c5ac19197421 */ /* 0x004fe20000000000 */
[----:B------:R-:W-:-:S03]  /*0250*/  FADD R23, R24, 9.9999997473787516356e-06 ;  /* 0x3727c5ac18177421 */ /* 0x000fc60000000000 */
[----:B------:R-:W0:Y:S08]  /*0260*/  MUFU.SQRT R24, R25 ;  /* 0x0000001900187308 */ /* 0x000e300000002000 */
[----:B------:R-:W1:Y:S01]  /*0270*/  MUFU.SQRT R22, R23 ;  /* 0x0000001700167308 */ /* 0x000e620000002000 */
[C---:B0-----:R-:W-:Y:S02]  /*0280*/  FSETP.GT.AND P1, PT, R24.reuse, 8.50705917302346158658e+37, PT ;  /* 0x7e8000001800780b */ /* 0x041fe40003f24000 */
[----:B------:R-:W-:-:S02]  /*0290*/  FSETP.GEU.AND P3, PT, R24, 1.175494350822287508e-38, PT ;  /* 0x008000001800780b */ /* 0x000fc40003f6e000 */
[C---:B-1----:R-:W-:Y:S02]  /*02a0*/  FSETP.GT.AND P0, PT, R22.reuse, 8.50705917302346158658e+37, PT ;  /* 0x7e8000001600780b */ /* 0x042fe40003f04000 */
[----:B------:R-:W-:-:S07]  /*02b0*/  FSETP.GEU.AND P2, PT, R22, 1.175494350822287508e-38, PT ;  /* 0x008000001600780b */ /* 0x000fce0003f4e000 */
[----:B------:R-:W-:-:S04]  /*02c0*/  @P1 FMUL R24, R24, 0.25 ;  /* 0x3e80000018181820 */ /* 0x000fc80000400000 */
[----:B------:R-:W-:Y:S01]  /*02d0*/  @!P3 FMUL R24, R24, 16777216 ;  /* 0x4b8000001818b820 */ /* 0x000fe20000400000 */
[----:B------:R-:W-:-:S04]  /*02e0*/  @P0 FMUL R22, R22, 0.25 ;  /* 0x3e80000016160820 */ /* 0x000fc80000400000 */
[----:B------:R-:W-:Y:S01]  /*02f0*/  @!P2 FMUL R22, R22, 16777216 ;  /* 0x4b8000001616a820 */ /* 0x000fe20000400000 */
[----:B------:R-:W-:Y:S01]  /*0300*/  MUFU.RCP R24, R24 ;  /* 0x0000001800187308 */ /* 0x000fe20000001000 */
[----:B---3--:R-:W-:Y:S01]  /*0310*/  FADD R8, R8, -R16 ;  /* 0x8000001008087221 */ /* 0x008fe20000000000 */
[----:B------:R-:W-:-:S06]  /*0320*/  FADD R9, R9, -R17 ;  /* 0x8000001109097221 */ /* 0x000fcc0000000000 */
[----:B------:R0:W1:Y:S01]  /*0330*/  MUFU.RCP R3, R22 ;  /* 0x0000001600037308 */ /* 0x0000620000001000 */
[C---:B------:R-:W-:Y:S02]  /*0340*/  FSEL R16, R2.reuse, 1, P0 ;  /* 0x3f80000002107808 */ /* 0x040fe40000000000 */
[----:B------:R-:W-:-:S03]  /*0350*/  FSEL R17, R2, 1, P1 ;  /* 0x3f80000002117808 */ /* 0x000fc60000800000 */
[----:B------:R-:W-:Y:S02]  /*0360*/  @!P2 FMUL R16, R16, 16777216 ;  /* 0x4b8000001010a820 */ /* 0x000fe40000400000 */
[----:B------:R-:W-:Y:S01]  /*0370*/  @!P3 FMUL R17, R17, 16777216 ;  /* 0x4b8000001111b820 */ /* 0x000fe20000400000 */
[----:B0-----:R-:W2:Y:S01]  /*0380*/  LDG.E.EL.128 R20, desc[UR4][R20.64] ;  /* 0x0000000414147981 */ /* 0x001ea2000c2e1d00 */
[----:B------:R-:W-:Y:S01]  /*0390*/  FADD R27, R27, 9.9999997473787516356e-06 ;  /* 0x3727c5ac1b1b7421 */ /* 0x000fe20000000000 */
[----:B-1----:R-:W-:Y:S01]  /*03a0*/  FMUL R3, R3, R16 ;  /* 0x0000001003037220 */ /* 0x002fe20000400000 */
[----:B------:R-:W-:Y:S01]  /*03b0*/  FMUL R16, R24, R17 ;  /* 0x0000001118107220 */ /* 0x000fe20000400000 */
[----:B------:R-:W-:Y:S02]  /*03c0*/  FADD R17, R26, 9.9999997473787516356e-06 ;  /* 0x3727c5ac1a117421 */ /* 0x000fe40000000000 */
[----:B------:R-:W0:Y:S08]  /*03d0*/  MUFU.SQRT R26, R27 ;  /* 0x0000001b001a7308 */ /* 0x000e300000002000 */
[----:B------:R-:W1:Y:S01]  /*03e0*/  MUFU.SQRT R25, R17 ;  /* 0x0000001100197308 */ /* 0x000e620000002000 */
[----:B0-----:R-:W-:-:S02]  /*03f0*/  FSETP.GT.AND P1, PT, R26, 8.50705917302346158658e+37, PT ;  /* 0x7e8000001a00780b */ /* 0x001fc40003f24000 */
[----:B------:R-:W-:Y:S02]  /*0400*/  FSETP.GEU.AND P3, PT, R26, 1.175494350822287508e-38, PT ;  /* 0x008000001a00780b */ /* 0x000fe40003f6e000 */
[C---:B-1----:R-:W-:Y:S02]  /*0410*/  FSETP.GT.AND P0, PT, R25.reuse, 8.50705917302346158658e+37, PT ;  /* 0x7e8000001900780b */ /* 0x042fe40003f04000 */
[----:B------:R-:W-:-:S07]  /*0420*/  FSETP.GEU.AND P2, PT, R25, 1.175494350822287508e-38, PT ;  /* 0x008000001900780b */ /* 0x000fce0003f4e000 */
[----:B------:R-:W-:-:S04]  /*0430*/  @P1 FMUL R26, R26, 0.25 ;  /* 0x3e8000001a1a1820 */ /* 0x000fc80000400000 */
[----:B------:R-:W-:Y:S01]  /*0440*/  @P0 FMUL R25, R25, 0.25 ;  /* 0x3e80000019190820 */ /* 0x000fe20000400000 */
[----:B------:R-:W-:-:S03]  /*0450*/  @!P3 FMUL R26, R26, 16777216 ;  /* 0x4b8000001a1ab820 */ /* 0x000fc60000400000 */
[----:B------:R-:W-:Y:S01]  /*0460*/  @!P2 FMUL R25, R25, 16777216 ;  /* 0x4b8000001919a820 */ /* 0x000fe20000400000 */
[----:B------:R-:W-:Y:S01]  /*0470*/  FMUL R3, R3, R8 ;  /* 0x0000000803037220 */ /* 0x000fe20000400000 */
[----:B------:R-:W-:Y:S01]  /*0480*/  FMUL R16, R16, R9 ;  /* 0x0000000910107220 */ /* 0x000fe20000400000 */
[----:B------:R-:W0:Y:S02]  /*0490*/  MUFU.RCP R24, R26 ;  /* 0x0000001a00187308 */ /* 0x000e240000001000 */
[----:B----4-:R-:W-:Y:S01]  /*04a0*/  FFMA R3, R4, R3, R12 ;  /* 0x0000000304037223 */ /* 0x010fe2000000000c */
[----:B------:R-:W-:Y:S01]  /*04b0*/  FFMA R36, R5, R16, R13 ;  /* 0x0000001005247223 */ /* 0x000fe2000000000d */
[----:B------:R-:W-:-:S04]  /*04c0*/  FADD R4, R10, -R18 ;  /* 0x800000120a047221 */ /* 0x000fc80000000000 */
[----:B------:R-:W1:Y:S01]  /*04d0*/  MUFU.RCP R25, R25 ;  /* 0x0000001900197308 */ /* 0x000e620000001000 */
[----:B------:R-:W-:Y:S01]  /*04e0*/  FADD R5, R11, -R19 ;  /* 0x800000130b057221 */ /* 0x000fe20000000000 */
[C---:B------:R-:W-:Y:S02]  /*04f0*/  FSEL R10, R2.reuse, 1, P0 ;  /* 0x3f800000020a7808 */ /* 0x040fe40000000000 */
[----:B------:R-:W-:Y:S01]  /*0500*/  FSEL R11, R2, 1, P1 ;  /* 0x3f800000020b7808 */ /* 0x000fe20000800000 */
[----:B------:R-:W-:-:S04]  /*0510*/  IMAD.WIDE R8, R37, 0x4, R42 ;  /* 0x0000000425087825 */ /* 0x000fc800078e022a */
[----:B------:R-:W-:Y:S01]  /*0520*/  @!P2 FMUL R10, R10, 16777216 ;  /* 0x4b8000000a0aa820 */ /* 0x000fe20000400000 */
[----:B------:R-:W3:Y:S01]  /*0530*/  LDC.64 R42, c[0x0][0x250] ;  /* 0x00009400ff2a7b82 */ /* 0x000ee20000000a00 */
[----:B------:R-:W-:Y:S01]  /*0540*/  @!P3 FMUL R11, R11, 16777216 ;  /* 0x4b8000000b0bb820 */ /* 0x000fe20000400000 */
[----:B------:R-:W-:-:S04]  /*0550*/  IMAD.WIDE R16, R37, 0x4, R40 ;  /* 0x0000000425107825 */ /* 0x000fc800078e0228 */
[----:B0-----:R-:W-:Y:S01]  /*0560*/  FMUL R24, R24, R11 ;  /* 0x0000000b18187220 */ /* 0x001fe20000400000 */
[----:B-1----:R-:W-:Y:S01]  /*0570*/  FMUL R25, R25, R10 ;  /* 0x0000000a19197220 */ /* 0x002fe20000400000 */
[----:B------:R-:W4:Y:S01]  /*0580*/  LDG.E.EL.128 R16, desc[UR4][R16.64] ;  /* 0x0000000410107981 */ /* 0x000f22000c2e1d00 */
[----:B------:R-:W0:Y:S03]  /*0590*/  LDC.64 R40, c[0x0][0x248] ;  /* 0x00009200ff287b82 */ /* 0x000e260000000a00 */
[----:B------:R-:W4:Y:S01]  /*05a0*/  LDG.E.EL.128 R8, desc[UR4][R8.64] ;  /* 0x0000000408087981 */ /* 0x000f22000c2e1d00 */
[----:B------:R-:W-:Y:S01]  /*05b0*/  FMUL R25, R25, R4 ;  /* 0x0000000419197220 */ /* 0x000fe20000400000 */
[----:B------:R-:W-:-:S03]  /*05c0*/  FMUL R24, R24, R5 ;  /* 0x0000000518187220 */ /* 0x000fc60000400000 */
[----:B------:R-:W1:Y:S01]  /*05d0*/  LDC.64 R4, c[0x0][0x240] ;  /* 0x00009000ff047b82 */ /* 0x000e620000000a00 */
[----:B-----5:R-:W-:Y:S01]  /*05e0*/  FADD R30, R30, -R34 ;  /* 0x800000221e1e7221 */ /* 0x020fe20000000000 */
[----:B------:R-:W-:Y:S01]  /*05f0*/  FADD R28, R28, -R32 ;  /* 0x800000201c1c7221 */ /* 0x000fe20000000000 */
[----:B------:R-:W-:Y:S01]  /*0600*/  FADD R33, R29, -R33 ;  /* 0x800000211d217221 */ /* 0x000fe20000000000 */
[----:B--2---:R-:W-:Y:S01]  /*0610*/  FADD R22, R22, 9.9999997473787516356e-06 ;  /* 0x3727c5ac16167421 */ /* 0x004fe20000000000 */
[----:B------:R-:W-:Y:S01]  /*0620*/  FADD R20, R20, 9.9999997473787516356e-06 ;  /* 0x3727c5ac14147421 */ /* 0x000fe20000000000 */
[----:B------:R-:W-:Y:S02]  /*0630*/  FADD R21, R21, 9.9999997473787516356e-06 ;  /* 0x3727c5ac15157421 */ /* 0x000fe40000000000 */
[----:B------:R-:W2:Y:S08]  /*0640*/  MUFU.SQRT R13, R22 ;  /* 0x00000016000d7308 */ /* 0x000eb00000002000 */
[----:B------:R-:W5:Y:S08]  /*0650*/  MUFU.SQRT R26, R20 ;  /* 0x00000014001a7308 */ /* 0x000f700000002000 */
[----:B------:R-:W0:Y:S01]  /*0660*/  MUFU.SQRT R12, R21 ;  /* 0x00000015000c7308 */ /* 0x000e220000002000 */
[----:B--2---:R-:W-:-:S02]  /*0670*/  FSETP.GT.AND P2, PT, R13, 8.50705917302346158658e+37, PT ;  /* 0x7e8000000d00780b */ /* 0x004fc40003f44000 */
[----:B------:R-:W-:Y:S02]  /*0680*/  FSETP.GEU.AND P5, PT, R13, 1.175494350822287508e-38, PT ;  /* 0x008000000d00780b */ /* 0x000fe40003fae000 */
[C---:B-----5:R-:W-:Y:S02]  /*0690*/  FSETP.GT.AND P0, PT, R26.reuse, 8.50705917302346158658e+37, PT ;  /* 0x7e8000001a00780b */ /* 0x060fe40003f04000 */
[----:B------:R-:W-:Y:S02]  /*06a0*/  FSETP.GEU.AND P3, PT, R26, 1.175494350822287508e-38, PT ;  /* 0x008000001a00780b */ /* 0x000fe40003f6e000 */
[C---:B0-----:R-:W-:Y:S02]  /*06b0*/  FSETP.GT.AND P1, PT, R12.reuse, 8.50705917302346158658e+37, PT ;  /* 0x7e8000000c00780b */ /* 0x041fe40003f24000 */
[----:B------:R-:W-:-:S03]  /*06c0*/  FSETP.GEU.AND P4, PT, R12, 1.175494350822287508e-38, PT ;  /* 0x008000000c00780b */ /* 0x000fc60003f8e000 */
[----:B------:R-:W-:-:S04]  /*06d0*/  @P2 FMUL R13, R13, 0.25 ;  /* 0x3e8000000d0d2820 */ /* 0x000fc80000400000 */
[----:B------:R-:W-:Y:S01]  /*06e0*/  @P0 FMUL R26, R26, 0.25 ;  /* 0x3e8000001a1a0820 */ /* 0x000fe20000400000 */
[----:B------:R-:W-:Y:S01]  /*06f0*/  @!P5 FMUL R13, R13, 16777216 ;  /* 0x4b8000000d0dd820 */ /* 0x000fe20000400000 */
[----:B------:R-:W-:Y:S02]  /*0700*/  FFMA R20, R6, R25, R14 ;  /* 0x0000001906147223 */ /* 0x000fe4000000000e */
[----:B------:R-:W-:Y:S01]  /*0710*/  @!P3 FMUL R26, R26, 16777216 ;  /* 0x4b8000001a1ab820 */ /* 0x000fe20000400000 */
[----:B------:R-:W-:Y:S01]  /*0720*/  @P1 FMUL R12, R12, 0.25 ;  /* 0x3e8000000c0c1820 */ /* 0x000fe20000400000 */
[----:B------:R-:W0:Y:S03]  /*0730*/  MUFU.RCP R25, R13 ;  /* 0x0000000d00197308 */ /* 0x000e260000001000 */
[----:B------:R-:W-:Y:S01]  /*0740*/  @!P4 FMUL R12, R12, 16777216 ;  /* 0x4b8000000c0cc820 */ /* 0x000fe20000400000 */
[----:B------:R-:W-:-:S04]  /*0750*/  FSEL R14, R2, 1, P2 ;  /* 0x3f800000020e7808 */ /* 0x000fc80001000000 */
[----:B------:R-:W2:Y:S01]  /*0760*/  MUFU.RCP R22, R26 ;  /* 0x0000001a00167308 */ /* 0x000ea20000001000 */
[----:B------:R-:W-:Y:S01]  /*0770*/  FFMA R21, R7, R24, R15 ;  /* 0x0000001807157223 */ /* 0x000fe2000000000f */
[----:B------:R-:W-:Y:S01]  /*0780*/  FSEL R7, R2, 1, P0 ;  /* 0x3f80000002077808 */ /* 0x000fe20000000000 */
[----:B------:R-:W-:-:S05]  /*0790*/  @!P5 FMUL R14, R14, 16777216 ;  /* 0x4b8000000e0ed820 */ /* 0x000fca0000400000 */
[----:B------:R-:W5:Y:S01]  /*07a0*/  MUFU.RCP R12, R12 ;  /* 0x0000000c000c7308 */ /* 0x000f620000001000 */
[----:B------:R-:W-:Y:S01]  /*07b0*/  FSEL R15, R2, 1, P1 ;  /* 0x3f800000020f7808 */ /* 0x000fe20000800000 */
[----:B------:R-:W-:Y:S01]  /*07c0*/  @!P3 FMUL R7, R7, 16777216 ;  /* 0x4b8000000707b820 */ /* 0x000fe20000400000 */
[----:B0-----:R-:W-:-:S03]  /*07d0*/  FMUL R25, R25, R14 ;  /* 0x0000000e19197220 */ /* 0x001fc60000400000 */
[----:B------:R-:W-:Y:S01]  /*07e0*/  @!P4 FMUL R15, R15, 16777216 ;  /* 0x4b8000000f0fc820 */ /* 0x000fe20000400000 */
[----:B--2---:R-:W-:Y:S01]  /*07f0*/  FMUL R7, R22, R7 ;  /* 0x0000000716077220 */ /* 0x004fe20000400000 */
[----:B------:R-:W-:Y:S02]  /*0800*/  FMUL R25, R25, R30 ;  /* 0x0000001e19197220 */ /* 0x000fe40000400000 */
[----:B-----5:R-:W-:Y:S01]  /*0810*/  FMUL R22, R12, R15 ;  /* 0x0000000f0c167220 */ /* 0x020fe20000400000 */
[----:B------:R-:W-:Y:S01]  /*0820*/  FMUL R15, R7, R28 ;  /* 0x0000001c070f7220 */ /* 0x000fe20000400000 */
[----:B------:R-:W-:-:S04]  /*0830*/  IMAD.WIDE R6, R38, 0x4, R40 ;  /* 0x0000000426067825 */ /* 0x000fc800078e0228 */
[----:B----4-:R-:W-:Y:S01]  /*0840*/  FFMA R10, R10, R25, R18 ;  /* 0x000000190a0a7223 */ /* 0x010fe20000000012 */
[----:B-1----:R-:W-:-:S04]  /*0850*/  IMAD.WIDE R28, R0, 0x4, R4 ;  /* 0x00000004001c7825 */ /* 0x002fc800078e0204 */
[----:B------:R-:W-:Y:S01]  /*0860*/  FFMA R8, R8, R15, R16 ;  /* 0x0000000f08087223 */ /* 0x000fe20000000010 */
[----:B------:R-:W2:Y:S01]  /*0870*/  LDG.E.EL.128 R4, desc[UR4][R6.64] ;  /* 0x0000000406047981 */ /* 0x000ea2000c2e1d00 */
[----:B---3--:R-:W-:-:S03]  /*0880*/  IMAD.WIDE R24, R38, 0x4, R42 ;  /* 0x0000000426187825 */ /* 0x008fc600078e022a */
[----:B------:R-:W2:Y:S04]  /*0890*/  LDG.E.128 R12, desc[UR4][R28.64] ;  /* 0x000000041c0c7981 */ /* 0x000ea8000c1e1d00 */
[----:B------:R-:W3:Y:S01]  /*08a0*/  LDG.E.EL.128 R24, desc[UR4][R24.64] ;  /* 0x0000000418187981 */ /* 0x000ee2000c2e1d00 */
[----:B------:R-:W-:Y:S01]  /*08b0*/  FMUL R22, R22, R33 ;  /* 0x0000002116167220 */ /* 0x000fe20000400000 */
[----:B------:R-:W-:-:S04]  /*08c0*/  IMAD.WIDE R32, R37, 0x4, R40 ;  /* 0x0000000425207825 */ /* 0x000fc800078e0228 */
[----:B------:R-:W-:Y:S02]  /*08d0*/  FADD R16, R31, -R35 ;  /* 0x800000231f107221 */ /* 0x000fe40000000000 */
[----:B------:R-:W4:Y:S04]  /*08e0*/  LDG.E.128 R28, desc[UR4][R28.64+0x800] ;  /* 0x000800041c1c7981 */ /* 0x000f28000c1e1d00 */
[----:B------:R-:W4:Y:S01]  /*08f0*/  LDG.E.EL.128 R32, desc[UR4][R32.64] ;  /* 0x0000000420207981 */ /* 0x000f22000c2e1d00 */
[----:B------:R-:W-:Y:S01]  /*0900*/  FFMA R9, R9, R22, R17 ;  /* 0x0000001609097223 */ /* 0x000fe20000000011 */
[----:B--2---:R-:W-:Y:S01]  /*0910*/  FADD R5, R13, -R5 ;  /* 0x800000050d057221 */ /* 0x004fe20000000000 */
[----:B------:R-:W-:Y:S01]  /*0920*/  FADD R4, R12, -R4 ;  /* 0x800000040c047221 */ /* 0x000fe20000000000 */
[----:B---3--:R-:W-:Y:S01]  /*0930*/  FADD R13, R24, 9.9999997473787516356e-06 ;  /* 0x3727c5ac180d7421 */ /* 0x008fe20000000000 */
[----:B------:R-:W-:-:S05]  /*0940*/  FADD R12, R25, 9.9999997473787516356e-06 ;  /* 0x3727c5ac190c7421 */ /* 0x000fca0000000000 */
[----:B------:R-:W0:Y:S01]  /*0950*/  MUFU.SQRT R13, R13 ;  /* 0x0000000d000d7308 */ /* 0x000e220000002000 */
[----:B------:R-:W-:Y:S01]  /*0960*/  FADD R26, R26, 9.9999997473787516356e-06 ;  /* 0x3727c5ac1a1a7421 */ /* 0x000fe20000000000 */
[----:B------:R-:W-:-:S06]  /*0970*/  FADD R27, R27, 9.9999997473787516356e-06 ;  /* 0x3727c5ac1b1b7421 */ /* 0x000fcc0000000000 */
[----:B------:R-:W1:Y:S01]  /*0980*/  MUFU.SQRT R12, R12 ;  /* 0x0000000c000c7308 */ /* 0x000e620000002000 */
[----:B------:R-:W-:Y:S01]  /*0990*/  FADD R6, R14, -R6 ;  /* 0x800000060e067221 */ /* 0x000fe20000000000 */
[----:B------:R-:W-:-:S06]  /*09a0*/  FADD R7, R15, -R7 ;  /* 0x800000070f077221 */ /* 0x000fcc0000000000 */
[----:B------:R-:W2:Y:S01]  /*09b0*/  MUFU.SQRT R14, R26 ;  /* 0x0000001a000e7308 */ /* 0x000ea20000002000 */
[----:B0-----:R-:W-:-:S07]  /*09c0*/  FSETP.GT.AND P6, PT, R13, 8.50705917302346158658e+37, PT ;  /* 0x7e8000000d00780b */ /* 0x001fce0003fc4000 */
[----:B------:R0:W3:Y:S01]  /*09d0*/  MUFU.SQRT R15, R27 ;  /* 0x0000001b000f7308 */ /* 0x0000e20000002000 */
[C---:B-1----:R-:W-:Y:S02]  /*09e0*/  FSETP.GT.AND P5, PT, R12.reuse, 8.50705917302346158658e+37, PT ;  /* 0x7e8000000c00780b */ /* 0x042fe40003fa4000 */
[----:B------:R-:W-:Y:S02]  /*09f0*/  FSETP.GEU.AND P3, PT, R12, 1.175494350822287508e-38, PT ;  /* 0x008000000c00780b */ /* 0x000fe40003f6e000 */
[C---:B------:R-:W-:Y:S02]  /*0a00*/  FSETP.GEU.AND P4, PT, R13.reuse, 1.175494350822287508e-38, PT ;  /* 0x008000000d00780b */ /* 0x040fe40003f8e000 */
[----:B--2---:R-:W-:Y:S01]  /*0a10*/  FSETP.GT.AND P2, PT, R14, 8.50705917302346158658e+37, PT ;  /* 0x7e8000000e00780b */ /* 0x004fe20003f44000 */
[----:B------:R-:W-:Y:S01]  /*0a20*/  @P6 FMUL R13, R13, 0.25 ;  /* 0x3e8000000d0d6820 */ /* 0x000fe20000400000 */
[----:B------:R-:W-:Y:S01]  /*0a30*/  FSEL R24, R2, 1, P6 ;  /* 0x3f80000002187808 */ /* 0x000fe20003000000 */
[----:B----4-:R-:W-:Y:S01]  /*0a40*/  FADD R17, R28, -R32 ;  /* 0x800000201c117221 */ /* 0x010fe20000000000 */
[----:B------:R-:W-:Y:S01]  /*0a50*/  FSETP.GEU.AND P1, PT, R14, 1.175494350822287508e-38, PT ;  /* 0x008000000e00780b */ /* 0x000fe20003f2e000 */
[----:B------:R-:W-:Y:S01]  /*0a60*/  FADD R22, R30, -R34 ;  /* 0x800000221e167221 */ /* 0x000fe20000000000 */
[----:B------:R-:W-:Y:S01]  /*0a70*/  FADD R39, R31, -R35 ;  /* 0x800000231f277221 */ /* 0x000fe20000000000 */
[----:B0-----:R-:W0:Y:S01]  /*0a80*/  LDC.64 R26, c[0x0][0x258] ;  /* 0x00009600ff1a7b82 */ /* 0x001e220000000a00 */
[C---:B---3--:R-:W-:Y:S01]  /*0a90*/  FSETP.GT.AND P0, PT, R15.reuse, 8.50705917302346158658e+37, PT ;  /* 0x7e8000000f00780b */ /* 0x048fe20003f04000 */
[----:B------:R-:W-:Y:S01]  /*0aa0*/  @P5 FMUL R12, R12, 0.25 ;  /* 0x3e8000000c0c5820 */ /* 0x000fe20000400000 */
[----:B------:R-:W-:-:S03]  /*0ab0*/  FSETP.GEU.AND P6, PT, R15, 1.175494350822287508e-38, PT ;  /* 0x008000000f00780b */ /* 0x000fc60003fce000 */
[----:B------:R-:W-:Y:S01]  /*0ac0*/  @!P3 FMUL R12, R12, 16777216 ;  /* 0x4b8000000c0cb820 */ /* 0x000fe20000400000 */
[----:B------:R-:W-:Y:S01]  /*0ad0*/  @P2 FMUL R14, R14, 0.25 ;  /* 0x3e8000000e0e2820 */ /* 0x000fe20000400000 */
[----:B------:R-:W-:Y:S01]  /*0ae0*/  @!P4 FMUL R13, R13, 16777216 ;  /* 0x4b8000000d0dc820 */ /* 0x000fe20000400000 */
[----:B------:R-:W-:Y:S01]  /*0af0*/  FSEL R25, R2, 1, P5 ;  /* 0x3f80000002197808 */ /* 0x000fe20002800000 */
[----:B------:R1:W2:Y:S01]  /*0b00*/  MUFU.RCP R28, R12 ;  /* 0x0000000c001c7308 */ /* 0x0002a20000001000 */
[----:B------:R-:W3:Y:S03]  /*0b10*/  LDC.64 R30, c[0x0][0x260] ;  /* 0x00009800ff1e7b82 */ /* 0x000ee60000000a00 */
[----:B------:R-:W-:Y:S01]  /*0b20*/  @P0 FMUL R15, R15, 0.25 ;  /* 0x3e8000000f0f0820 */ /* 0x000fe20000400000 */
[----:B------:R-:W-:-:S03]  /*0b30*/  @!P1 FMUL R14, R14, 16777216 ;  /* 0x4b8000000e0e9820 */ /* 0x000fc60000400000 */
[----:B------:R-:W-:Y:S01]  /*0b40*/  @!P6 FMUL R15, R15, 16777216 ;  /* 0x4b8000000f0fe820 */ /* 0x000fe20000400000 */
[----:B------:R-:W4:Y:S01]  /*0b50*/  MUFU.RCP R13, R13 ;  /* 0x0000000d000d7308 */ /* 0x000f220000001000 */
[----:B------:R-:W-:Y:S01]  /*0b60*/  @!P3 FMUL R25, R25, 16777216 ;  /* 0x4b8000001919b820 */ /* 0x000fe20000400000 */
[----:B-1----:R-:W-:-:S06]  /*0b70*/  FSEL R12, R2, 1, P0 ;  /* 0x3f800000020c7808 */ /* 0x002fcc0000000000 */
[----:B------:R-:W1:Y:S01]  /*0b80*/  MUFU.RCP R14, R14 ;  /* 0x0000000e000e7308 */ /* 0x000e620000001000 */
[----:B--2---:R-:W-:Y:S01]  /*0b90*/  FMUL R28, R28, R25 ;  /* 0x000000191c1c7220 */ /* 0x004fe20000400000 */
[----:B------:R-:W-:-:S06]  /*0ba0*/  FSEL R25, R2, 1, P2 ;  /* 0x3f80000002197808 */ /* 0x000fcc0001000000 */
[----:B------:R-:W2:Y:S01]  /*0bb0*/  MUFU.RCP R15, R15 ;  /* 0x0000000f000f7308 */ /* 0x000ea20000001000 */
[----:B------:R-:W-:Y:S01]  /*0bc0*/  @!P4 FMUL R24, R24, 16777216 ;  /* 0x4b8000001818c820 */ /* 0x000fe20000400000 */
[----:B------:R-:W-:Y:S01]  /*0bd0*/  @!P1 FMUL R25, R25, 16777216 ;  /* 0x4b80000019199820 */ /* 0x000fe20000400000 */
[----:B------:R-:W-:Y:S02]  /*0be0*/  @!P6 FMUL R12, R12, 16777216 ;  /* 0x4b8000000c0ce820 */ /* 0x000fe40000400000 */
[----:B----4-:R-:W-:Y:S01]  /*0bf0*/  FMUL R13, R13, R24 ;  /* 0x000000180d0d7220 */ /* 0x010fe20000400000 */
[----:B-1----:R-:W-:-:S03]  /*0c00*/  FMUL R41, R14, R25 ;  /* 0x000000190e297220 */ /* 0x002fc60000400000 */
[----:B------:R-:W-:Y:S01]  /*0c10*/  FMUL R25, R13, R4 ;  /* 0x000000040d197220 */ /* 0x000fe20000400000 */
[----:B------:R-:W-:Y:S01]  /*0c20*/  FMUL R41, R41, R6 ;  /* 0x0000000629297220 */ /* 0x000fe20000400000 */
[----:B--2---:R-:W-:Y:S01]  /*0c30*/  FMUL R40, R15, R12 ;  /* 0x0000000c0f287220 */ /* 0x004fe20000400000 */
[----:B---3--:R-:W-:-:S04]  /*0c40*/  IMAD.WIDE R12, R38, 0x4, R30 ;  /* 0x00000004260c7825 */ /* 0x008fc800078e021e */
[----:B------:R-:W-:Y:S01]  /*0c50*/  FMUL R40, R40, R7 ;  /* 0x0000000728287220 */ /* 0x000fe20000400000 */
[----:B0-----:R-:W-:-:S04]  /*0c60*/  IMAD.WIDE R6, R38, 0x4, R26 ;  /* 0x0000000426067825 */ /* 0x001fc800078e021a */
[----:B------:R-:W-:Y:S01]  /*0c70*/  FMUL R28, R28, R5 ;  /* 0x000000051c1c7220 */ /* 0x000fe20000400000 */
[----:B------:R-:W2:Y:S04]  /*0c80*/  LDG.E.EL.128 R12, desc[UR4][R12.64] ;  /* 0x000000040c0c7981 */ /* 0x000ea8000c2e1d00 */
[----:B------:R-:W2:Y:S01]  /*0c90*/  LDG.E.EL.128 R4, desc[UR4][R6.64] ;  /* 0x0000000406047981 */ /* 0x000ea2000c2e1d00 */
[----:B------:R-:W-:-:S04]  /*0ca0*/  IMAD.WIDE R44, R37, 0x4, R42 ;  /* 0x00000004252c7825 */ /* 0x000fc800078e022a */
[----:B------:R-:W-:-:S04]  /*0cb0*/  IMAD.WIDE R42, R37, 0x4, R26 ;  /* 0x00000004252a7825 */ /* 0x000fc800078e021a */
[----:B------:R-:W-:Y:S01]  /*0cc0*/  FADD R18, R29, -R33 ;  /* 0x800000211d127221 */ /* 0x000fe20000000000 */
[----:B------:R-:W-:-:S06]  /*0cd0*/  IMAD.WIDE R32, R37, 0x4, R30 ;  /* 0x0000000425207825 */ /* 0x000fcc00078e021e */
[----:B------:R-:W3:Y:S01]  /*0ce0*/  LDG.E.EL.128 R32, desc[UR4][R32.64] ;  /* 0x0000000420207981 */ /* 0x000ee2000c2e1d00 */
[----:B--2---:R-:W-:-:S03]  /*0cf0*/  FFMA R4, R4, R25, R12 ;  /* 0x0000001904047223 */ /* 0x004fc6000000000c */
[----:B------:R-:W2:Y:S01]  /*0d00*/  LDG.E.EL.128 R24, desc[UR4][R44.64] ;  /* 0x000000042c187981 */ /* 0x000ea2000c2e1d00 */
[----:B------:R-:W-:-:S03]  /*0d10*/  FFMA R5, R5, R28, R13 ;  /* 0x0000001c05057223 */ /* 0x000fc6000000000d */
[----:B------:R-:W3:Y:S01]  /*0d20*/  LDG.E.EL.128 R28, desc[UR4][R42.64] ;  /* 0x000000042a1c7981 */ /* 0x000ee2000c2e1d00 */
[----:B------:R-:W-:Y:S01]  /*0d30*/  FFMA R40, R7, R40, R15 ;  /* 0x0000002807287223 */ /* 0x000fe2000000000f */
[----:B------:R-:W-:Y:S01]  /*0d40*/  FFMA R41, R6, R41, R14 ;  /* 0x0000002906297223 */ /* 0x000fe2000000000e */
[----:B------:R-:W-:-:S04]  /*0d50*/  FADD R23, R23, 9.9999997473787516356e-06 ;  /* 0x3727c5ac17177421 */ /* 0x000fc80000000000 */
[----:B------:R-:W-:Y:S01]  /*0d60*/  MUFU.SQRT R14, R23 ;  /* 0x00000017000e7308 */ /* 0x000fe20000002000 */
[----:B------:R-:W-:Y:S01]  /*0d70*/  FSETP.GEU.AND P6, PT, R36, -R5, PT ;  /* 0x800000052400720b */ /* 0x000fe20003fce000 */
[----:B------:R-:W-:-:S05]  /*0d80*/  FADD R5, R5, R36 ;  /* 0x0000002405057221 */ /* 0x000fca0000000000 */
[----:B------:R-:W-:Y:S01]  /*0d90*/  FSEL R5, R5, RZ, P6 ;  /* 0x000000ff05057208 */ /* 0x000fe20003000000 */
[----:B--2---:R-:W-:-:S04]  /*0da0*/  FADD R24, R24, 9.9999997473787516356e-06 ;  /* 0x3727c5ac18187421 */ /* 0x004fc80000000000 */
[----:B------:R-:W0:Y:S01]  /*0db0*/  MUFU.SQRT R13, R24 ;  /* 0x00000018000d7308 */ /* 0x000e220000002000 */
[----:B------:R-:W-:-:S07]  /*0dc0*/  FADD R25, R25, 9.9999997473787516356e-06 ;  /* 0x3727c5ac19197421 */ /* 0x000fce0000000000 */
[----:B------:R-:W1:Y:S01]  /*0dd0*/  MUFU.SQRT R7, R25 ;  /* 0x0000001900077308 */ /* 0x000e620000002000 */
[C---:B0-----:R-:W-:Y:S02]  /*0de0*/  FSETP.GT.AND P1, PT, R13.reuse, 8.50705917302346158658e+37, PT ;  /* 0x7e8000000d00780b */ /* 0x041fe40003f24000 */
[----:B------:R-:W-:Y:S02]  /*0df0*/  FSETP.GEU.AND P3, PT, R13, 1.175494350822287508e-38, PT ;  /* 0x008000000d00780b */ /* 0x000fe40003f6e000 */
[C---:B-1----:R-:W-:Y:S02]  /*0e00*/  FSETP.GT.AND P2, PT, R7.reuse, 8.50705917302346158658e+37, PT ;  /* 0x7e8000000700780b */ /* 0x042fe40003f44000 */
[----:B------:R-:W-:-:S07]  /*0e10*/  FSETP.GEU.AND P4, PT, R7, 1.175494350822287508e-38, PT ;  /* 0x008000000700780b */ /* 0x000fce0003f8e000 */
[----:B------:R-:W-:Y:S01]  /*0e20*/  @P1 FMUL R13, R13, 0.25 ;  /* 0x3e8000000d0d1820 */ /* 0x000fe20000400000 */
[----:B------:R-:W-:-:S03]  /*0e30*/  FADD R26, R26, 9.9999997473787516356e-06 ;  /* 0x3727c5ac1a1a7421 */ /* 0x000fc60000000000 */
[----:B------:R-:W-:Y:S01]  /*0e40*/  @!P3 FMUL R13, R13, 16777216 ;  /* 0x4b8000000d0db820 */ /* 0x000fe20000400000 */
[----:B------:R-:W0:Y:S01]  /*0e50*/  MUFU.SQRT R12, R26 ;  /* 0x0000001a000c7308 */ /* 0x000e220000002000 */
[----:B------:R-:W-:Y:S01]  /*0e60*/  FSEL R15, R2, 1, P1 ;  /* 0x3f800000020f7808 */ /* 0x000fe20000800000 */
[----:B------:R-:W-:-:S06]  /*0e70*/  @P2 FMUL R7, R7, 0.25 ;  /* 0x3e80000007072820 */ /* 0x000fcc0000400000 */
[----:B------:R-:W1:Y:S01]  /*0e80*/  MUFU.RCP R6, R13 ;  /* 0x0000000d00067308 */ /* 0x000e620000001000 */
[----:B------:R-:W-:Y:S01]  /*0e90*/  @!P4 FMUL R7, R7, 16777216 ;  /* 0x4b8000000707c820 */ /* 0x000fe20000400000 */
[----:B------:R-:W-:Y:S01]  /*0ea0*/  @!P3 FMUL R15, R15, 16777216 ;  /* 0x4b8000000f0fb820 */ /* 0x000fe20000400000 */
[----:B------:R-:W-:-:S05]  /*0eb0*/  FADD R27, R27, 9.9999997473787516356e-06 ;  /* 0x3727c5ac1b1b7421 */ /* 0x000fca0000000000 */
[----:B------:R-:W2:Y:S01]  /*0ec0*/  MUFU.RCP R7, R7 ;  /* 0x0000000700077308 */ /* 0x000ea20000001000 */
[----:B0-----:R-:W-:Y:S01]  /*0ed0*/  FSETP.GT.AND P0, PT, R12, 8.50705917302346158658e+37, PT ;  /* 0x7e8000000c00780b */ /* 0x001fe20003f04000 */
[----:B-1----:R-:W-:-:S06]  /*0ee0*/  FMUL R6, R6, R15 ;  /* 0x0000000f06067220 */ /* 0x002fcc0000400000 */
[----:B------:R-:W0:Y:S01]  /*0ef0*/  MUFU.SQRT R15, R27 ;  /* 0x0000001b000f7308 */ /* 0x000e220000002000 */
[----:B------:R-:W-:-:S05]  /*0f00*/  FSEL R24, R2, 1, P2 ;  /* 0x3f80000002187808 */ /* 0x000fca0001000000 */
[----:B------:R-:W-:Y:S01]  /*0f10*/  @!P4 FMUL R24, R24, 16777216 ;  /* 0x4b8000001818c820 */ /* 0x000fe20000400000 */
[C---:B------:R-:W-:Y:S01]  /*0f20*/  FSETP.GEU.AND P5, PT, R12.reuse, 1.175494350822287508e-38, PT ;  /* 0x008000000c00780b */ /* 0x040fe20003fae000 */
[----:B------:R-:W-:Y:S02]  /*0f30*/  @P0 FMUL R12, R12, 0.25 ;  /* 0x3e8000000c0c0820 */ /* 0x000fe40000400000 */
[----:B--2---:R-:W-:Y:S01]  /*0f40*/  FMUL R7, R7, R24 ;  /* 0x0000001807077220 */ /* 0x004fe20000400000 */
[----:B------:R-:W-:Y:S02]  /*0f50*/  FSEL R24, R2, 1, P0 ;  /* 0x3f80000002187808 */ /* 0x000fe40000000000 */
[C---:B------:R-:W-:Y:S02]  /*0f60*/  FSETP.GT.AND P1, PT, R14.reuse, 8.50705917302346158658e+37, PT ;  /* 0x7e8000000e00780b */ /* 0x040fe40003f24000 */
[----:B0-----:R-:W-:Y:S02]  /*0f70*/  FSETP.GT.AND P0, PT, R15, 8.50705917302346158658e+37, PT ;  /* 0x7e8000000f00780b */ /* 0x001fe40003f04000 */
[----:B------:R-:W-:-:S02]  /*0f80*/  FSETP.GEU.AND P2, PT, R14, 1.175494350822287508e-38, PT ;  /* 0x008000000e00780b */ /* 0x000fc40003f4e000 */
[----:B------:R-:W-:Y:S01]  /*0f90*/  FSETP.GEU.AND P3, PT, R15, 1.175494350822287508e-38, PT ;  /* 0x008000000f00780b */ /* 0x000fe20003f6e000 */
[----:B------:R-:W-:-:S06]  /*0fa0*/  @!P5 FMUL R12, R12, 16777216 ;  /* 0x4b8000000c0cd820 */ /* 0x000fcc0000400000 */
[----:B------:R-:W-:Y:S02]  /*0fb0*/  @P1 FMUL R14, R14, 0.25 ;  /* 0x3e8000000e0e1820 */ /* 0x000fe40000400000 */
[----:B------:R-:W-:Y:S02]  /*0fc0*/  @P0 FMUL R15, R15, 0.25 ;  /* 0x3e8000000f0f0820 */ /* 0x000fe40000400000 */
[----:B------:R-:W-:Y:S02]  /*0fd0*/  @!P2 FMUL R14, R14, 16777216 ;  /* 0x4b8000000e0ea820 */ /* 0x000fe40000400000 */
[----:B------:R-:W-:Y:S01]  /*0fe0*/  @!P3 FMUL R15, R15, 16777216 ;  /* 0x4b8000000f0fb820 */ /* 0x000fe20000400000 */
[----:B------:R0:W1:Y:S01]  /*0ff0*/  MUFU.RCP R13, R12 ;  /* 0x0000000c000d7308 */ /* 0x0000620000001000 */
[----:B------:R-:W-:-:S07]  /*1000*/  FSEL R23, R2, 1, P1 ;  /* 0x3f80000002177808 */ /* 0x000fce0000800000 */
[----:B------:R-:W2:Y:S01]  /*1010*/  MUFU.RCP R14, R14 ;  /* 0x0000000e000e7308 */ /* 0x000ea20000001000 */
[----:B0-----:R-:W-:-:S07]  /*1020*/  FSEL R12, R2, 1, P0 ;  /* 0x3f800000020c7808 */ /* 0x001fce0000000000 */
[----:B------:R-:W0:Y:S01]  /*1030*/  MUFU.RCP R15, R15 ;  /* 0x0000000f000f7308 */ /* 0x000e220000001000 */
[----:B------:R-:W-:Y:S01]  /*1040*/  FSETP.GEU.AND P0, PT, R3, -R4, PT ;  /* 0x800000040300720b */ /* 0x000fe20003f0e000 */
[----:B------:R-:W-:Y:S01]  /*1050*/  FADD R4, R4, R3 ;  /* 0x0000000304047221 */ /* 0x000fe20000000000 */
[----:B------:R-:W-:Y:S01]  /*1060*/  @!P5 FMUL R24, R24, 16777216 ;  /* 0x4b8000001818d820 */ /* 0x000fe20000400000 */
[----:B------:R-:W4:Y:S01]  /*1070*/  LDC.64 R2, c[0x0][0x210] ;  /* 0x00008400ff027b82 */ /* 0x000f220000000a00 */
[----:B------:R-:W-:Y:S01]  /*1080*/  @!P2 FMUL R23, R23, 16777216 ;  /* 0x4b8000001717a820 */ /* 0x000fe20000400000 */
[----:B------:R-:W-:Y:S01]  /*1090*/  @!P3 FMUL R12, R12, 16777216 ;  /* 0x4b8000000c0cb820 */ /* 0x000fe20000400000 */
[----:B-1----:R-:W-:Y:S02]  /*10a0*/  FMUL R13, R13, R24 ;  /* 0x000000180d0d7220 */ /* 0x002fe40000400000 */
[----:B--2---:R-:W-:Y:S01]  /*10b0*/  FMUL R23, R14, R23 ;  /* 0x000000170e177220 */ /* 0x004fe20000400000 */
[----:B------:R-:W-:Y:S01]  /*10c0*/  FMUL R17, R6, R17 ;  /* 0x0000001106117220 */ /* 0x000fe20000400000 */
[----:B------:R-:W-:Y:S01]  /*10d0*/  FMUL R18, R7, R18 ;  /* 0x0000001207127220 */ /* 0x000fe20000400000 */
[----:B0-----:R-:W-:Y:S01]  /*10e0*/  FMUL R12, R15, R12 ;  /* 0x0000000c0f0c7220 */ /* 0x001fe20000400000 */
[----:B------:R-:W-:Y:S01]  /*10f0*/  FMUL R16, R23, R16 ;  /* 0x0000001017107220 */ /* 0x000fe20000400000 */
[----:B------:R-:W-:-:S02]  /*1100*/  FMUL R13, R13, R22 ;  /* 0x000000160d0d7220 */ /* 0x000fc40000400000 */
[----:B------:R-:W-:Y:S01]  /*1110*/  FMUL R12, R12, R39 ;  /* 0x000000270c0c7220 */ /* 0x000fe20000400000 */
[----:B------:R-:W-:Y:S01]  /*1120*/  FFMA R11, R11, R16, R19 ;  /* 0x000000100b0b7223 */ /* 0x000fe20000000013 */
[----:B---3--:R-:W-:Y:S01]  /*1130*/  FFMA R17, R28, R17, R32 ;  /* 0x000000111c117223 */ /* 0x008fe20000000020 */
[----:B------:R-:W-:Y:S01]  /*1140*/  FFMA R18, R29, R18, R33 ;  /* 0x000000121d127223 */ /* 0x000fe20000000021 */
[----:B------:R-:W-:Y:S01]  /*1150*/  FFMA R13, R30, R13, R34 ;  /* 0x0000000d1e0d7223 */ /* 0x000fe20000000022 */
[----:B------:R-:W-:Y:S01]  /*1160*/  FFMA R12, R31, R12, R35 ;  /* 0x0000000c1f0c7223 */ /* 0x000fe20000000023 */
[----:B------:R-:W-:Y:S01]  /*1170*/  FSEL R4, R4, RZ, P0 ;  /* 0x000000ff04047208 */ /* 0x000fe20000000000 */
[----:B------:R-:W-:Y:S01]  /*1180*/  FADD R7, R40, R21 ;  /* 0x0000001528077221 */ /* 0x000fe20000000000 */
[----:B------:R-:W-:Y:S01]  /*1190*/  FSETP.GEU.AND P5, PT, R20, -R41, PT ;  /* 0x800000291400720b */ /* 0x000fe20003fae000 */
        /* <DEDUP_REMOVED lines=10> */
[----:B----4-:R-:W-:Y:S01]  /*1240*/  IMAD.WIDE R2, R0, 0x4, R2 ;  /* 0x0000000400027825 */ /* 0x010fe200078e0202 */
[----:B------:R-:W-:-:S02]  /*1250*/  FSEL R6, R20, RZ, P5 ;  /* 0x000000ff14067208 */ /* 0x000fc40002800000 */
[----:B------:R-:W-:Y:S02]  /*1260*/  FSEL R7, R7, RZ, P4 ;  /* 0x000000ff07077208 */ /* 0x000fe40002000000 */
[----:B------:R-:W-:Y:S02]  /*1270*/  FSEL R8, R8, RZ, P3 ;  /* 0x000000ff08087208 */ /* 0x000fe40001800000 */
[----:B------:R-:W-:Y:S02]  /*1280*/  FSEL R9, R9, RZ, P2 ;  /* 0x000000ff09097208 */ /* 0x000fe40001000000 */
[----:B------:R-:W-:Y:S02]  /*1290*/  FSEL R10, R10, RZ, P1 ;  /* 0x000000ff0a0a7208 */ /* 0x000fe40000800000 */
[----:B------:R-:W-:Y:S01]  /*12a0*/  FSEL R11, R11, RZ, P0 ;  /* 0x000000ff0b0b7208 */ /* 0x000fe20000000000 */
[----:B------:R-:W-:Y:S04]  /*12b0*/  STG.E.128 desc[UR4][R2.64], R4 ;  /* 0x0000000402007986 */ /* 0x000fe8000c101d04 */
[----:B------:R-:W-:Y:S01]  /*12c0*/  STG.E.128 desc[UR4][R2.64+0x800], R8 ;  /* 0x0008000802007986 */ /* 0x000fe2000c101d04 */
[----:B------:R-:W-:Y:S05]  /*12d0*/  EXIT ;  /* 0x000000000000794d */ /* 0x000fea0003800000 */
.L_x_0:
[----:B------:R-:W-:-:S00]  /*12e0*/  BRA `(.L_x_0) ;  /* 0xfffffffc00fc7947 */ /* 0x000fc0000383ffff */
[----:B------:R-:W-:-:S00]  /*12f0*/  NOP ;  /* 0x0000000000007918 */ /* 0x000fc00000000000 */
        /* <DEDUP_REMOVED lines=8> */
.L_x_1:


//--------------------- .nv.global.init           --------------------------
	.section	.nv.global.init,"aw",@progbits
.nv.global.init:
	.type		_$_str,@object
	.size		_$_str,(_$_str_$_2 - _$_str)
_$_str:
        /*0000*/ 	.byte	0x5f, 0x5f, 0x43, 0x55, 0x44, 0x41, 0x5f, 0x46, 0x54, 0x5a, 0x00
	.type		_$_str_$_2,@object
	.size		_$_str_$_2,(.L_1 - _$_str_$_2)
_$_str_$_2:
        /*000b*/ 	.byte	0x5f, 0x5f, 0x43, 0x55, 0x44, 0x41, 0x5f, 0x50, 0x52, 0x45, 0x43, 0x5f, 0x53, 0x51, 0x52, 0x54
        /*001b*/ 	.byte	0x00
.L_1:


//--------------------- .nv.constant0.triton_poi_fused__native_batch_norm_legit_no_training_add_relu_13 --------------------------
	.section	.nv.constant0.triton_poi_fused__native_batch_norm_legit_no_training_add_relu_13,"a",@progbits
	.sectionflags	@""
	.align	4
.nv.constant0.triton_poi_fused__native_batch_norm_legit_no_training_add_relu_13:
	.zero		620
